//
// Generated by NVIDIA NVVM Compiler
//
// Compiler Build ID: CL-36424714
// Cuda compilation tools, release 13.0, V13.0.88
// Based on NVVM 20.0.0
//

.version 9.0
.target sm_100
.address_size 64

	// .globl	_Z19matrixMultiplyNaivePfS_S_ii

.visible .entry _Z19matrixMultiplyNaivePfS_S_ii(
	.param .u64 .ptr .align 1 _Z19matrixMultiplyNaivePfS_S_ii_param_0,
	.param .u64 .ptr .align 1 _Z19matrixMultiplyNaivePfS_S_ii_param_1,
	.param .u64 .ptr .align 1 _Z19matrixMultiplyNaivePfS_S_ii_param_2,
	.param .u32 _Z19matrixMultiplyNaivePfS_S_ii_param_3,
	.param .u32 _Z19matrixMultiplyNaivePfS_S_ii_param_4
)
{
	.reg .pred 	%p<12>;
	.reg .b32 	%r<40>;
	.reg .b32 	%f<67>;
	.reg .b64 	%rd<53>;

	ld.param.u64 	%rd7, [_Z19matrixMultiplyNaivePfS_S_ii_param_0];
	ld.param.u64 	%rd8, [_Z19matrixMultiplyNaivePfS_S_ii_param_1];
	ld.param.u64 	%rd6, [_Z19matrixMultiplyNaivePfS_S_ii_param_2];
	ld.param.u32 	%r18, [_Z19matrixMultiplyNaivePfS_S_ii_param_3];
	ld.param.u32 	%r19, [_Z19matrixMultiplyNaivePfS_S_ii_param_4];
	cvta.to.global.u64 	%rd1, %rd8;
	cvta.to.global.u64 	%rd2, %rd7;
	mov.u32 	%r20, %ctaid.y;
	mov.u32 	%r21, %ntid.y;
	mov.u32 	%r22, %tid.y;
	mad.lo.s32 	%r1, %r20, %r21, %r22;
	mov.u32 	%r23, %ctaid.x;
	mov.u32 	%r24, %ntid.x;
	mov.u32 	%r25, %tid.x;
	mad.lo.s32 	%r2, %r23, %r24, %r25;
	setp.ge.s32 	%p1, %r1, %r18;
	setp.ge.s32 	%p2, %r2, %r19;
	or.pred  	%p3, %p1, %p2;
	@%p3 bra 	$L__BB0_13;
	mul.lo.s32 	%r3, %r18, %r1;
	and.b32  	%r4, %r18, 7;
	setp.lt.u32 	%p4, %r18, 8;
	mov.f32 	%f66, 0f00000000;
	mov.b32 	%r38, 0;
	@%p4 bra 	$L__BB0_4;
	and.b32  	%r38, %r18, 2147483640;
	neg.s32 	%r36, %r38;
	shl.b32 	%r7, %r19, 3;
	mul.wide.u32 	%rd9, %r3, 4;
	add.s64 	%rd10, %rd9, %rd2;
	add.s64 	%rd52, %rd10, 16;
	mov.f32 	%f66, 0f00000000;
	mul.wide.s32 	%rd13, %r19, 4;
	mov.u32 	%r35, %r2;
$L__BB0_3:
	.pragma "nounroll";
	ld.global.f32 	%f16, [%rd52+-16];
	mul.wide.s32 	%rd11, %r35, 4;
	add.s64 	%rd12, %rd1, %rd11;
	ld.global.f32 	%f17, [%rd12];
	fma.rn.f32 	%f18, %f16, %f17, %f66;
	ld.global.f32 	%f19, [%rd52+-12];
	add.s64 	%rd14, %rd12, %rd13;
	ld.global.f32 	%f20, [%rd14];
	fma.rn.f32 	%f21, %f19, %f20, %f18;
	ld.global.f32 	%f22, [%rd52+-8];
	add.s64 	%rd15, %rd14, %rd13;
	ld.global.f32 	%f23, [%rd15];
	fma.rn.f32 	%f24, %f22, %f23, %f21;
	ld.global.f32 	%f25, [%rd52+-4];
	add.s64 	%rd16, %rd15, %rd13;
	ld.global.f32 	%f26, [%rd16];
	fma.rn.f32 	%f27, %f25, %f26, %f24;
	ld.global.f32 	%f28, [%rd52];
	add.s64 	%rd17, %rd16, %rd13;
	ld.global.f32 	%f29, [%rd17];
	fma.rn.f32 	%f30, %f28, %f29, %f27;
	ld.global.f32 	%f31, [%rd52+4];
	add.s64 	%rd18, %rd17, %rd13;
	ld.global.f32 	%f32, [%rd18];
	fma.rn.f32 	%f33, %f31, %f32, %f30;
	ld.global.f32 	%f34, [%rd52+8];
	add.s64 	%rd19, %rd18, %rd13;
	ld.global.f32 	%f35, [%rd19];
	fma.rn.f32 	%f36, %f34, %f35, %f33;
	ld.global.f32 	%f37, [%rd52+12];
	add.s64 	%rd20, %rd19, %rd13;
	ld.global.f32 	%f38, [%rd20];
	fma.rn.f32 	%f66, %f37, %f38, %f36;
	add.s32 	%r36, %r36, 8;
	add.s32 	%r35, %r35, %r7;
	add.s64 	%rd52, %rd52, 32;
	setp.ne.s32 	%p5, %r36, 0;
	@%p5 bra 	$L__BB0_3;
$L__BB0_4:
	setp.eq.s32 	%p6, %r4, 0;
	@%p6 bra 	$L__BB0_12;
	and.b32  	%r13, %r18, 3;
	setp.lt.u32 	%p7, %r4, 4;
	@%p7 bra 	$L__BB0_7;
	add.s32 	%r27, %r38, %r3;
	mul.wide.u32 	%rd21, %r27, 4;
	add.s64 	%rd22, %rd2, %rd21;
	ld.global.f32 	%f40, [%rd22];
	mad.lo.s32 	%r28, %r38, %r19, %r2;
	mul.wide.s32 	%rd23, %r28, 4;
	add.s64 	%rd24, %rd1, %rd23;
	ld.global.f32 	%f41, [%rd24];
	fma.rn.f32 	%f42, %f40, %f41, %f66;
	cvt.u64.u32 	%rd25, %r3;
	cvt.u64.u32 	%rd26, %r38;
	add.s64 	%rd27, %rd26, %rd25;
	shl.b64 	%rd28, %rd27, 2;
	add.s64 	%rd29, %rd2, %rd28;
	ld.global.f32 	%f43, [%rd29+4];
	mul.wide.s32 	%rd30, %r19, 4;
	add.s64 	%rd31, %rd24, %rd30;
	ld.global.f32 	%f44, [%rd31];
	fma.rn.f32 	%f45, %f43, %f44, %f42;
	ld.global.f32 	%f46, [%rd29+8];
	add.s64 	%rd32, %rd31, %rd30;
	ld.global.f32 	%f47, [%rd32];
	fma.rn.f32 	%f48, %f46, %f47, %f45;
	ld.global.f32 	%f49, [%rd29+12];
	add.s64 	%rd33, %rd32, %rd30;
	ld.global.f32 	%f50, [%rd33];
	fma.rn.f32 	%f66, %f49, %f50, %f48;
	add.s32 	%r38, %r38, 4;
$L__BB0_7:
	setp.eq.s32 	%p8, %r13, 0;
	@%p8 bra 	$L__BB0_12;
	setp.eq.s32 	%p9, %r13, 1;
	@%p9 bra 	$L__BB0_10;
	add.s32 	%r29, %r38, %r3;
	mul.wide.u32 	%rd34, %r29, 4;
	add.s64 	%rd35, %rd2, %rd34;
	ld.global.f32 	%f52, [%rd35];
	mad.lo.s32 	%r30, %r38, %r19, %r2;
	mul.wide.s32 	%rd36, %r30, 4;
	add.s64 	%rd37, %rd1, %rd36;
	ld.global.f32 	%f53, [%rd37];
	fma.rn.f32 	%f54, %f52, %f53, %f66;
	cvt.u64.u32 	%rd38, %r3;
	cvt.u64.u32 	%rd39, %r38;
	add.s64 	%rd40, %rd39, %rd38;
	shl.b64 	%rd41, %rd40, 2;
	add.s64 	%rd42, %rd2, %rd41;
	ld.global.f32 	%f55, [%rd42+4];
	mul.wide.s32 	%rd43, %r19, 4;
	add.s64 	%rd44, %rd37, %rd43;
	ld.global.f32 	%f56, [%rd44];
	fma.rn.f32 	%f66, %f55, %f56, %f54;
	add.s32 	%r38, %r38, 2;
$L__BB0_10:
	and.b32  	%r31, %r18, 1;
	setp.eq.b32 	%p10, %r31, 1;
	not.pred 	%p11, %p10;
	@%p11 bra 	$L__BB0_12;
	add.s32 	%r32, %r38, %r3;
	mul.wide.u32 	%rd45, %r32, 4;
	add.s64 	%rd46, %rd2, %rd45;
	ld.global.f32 	%f57, [%rd46];
	mad.lo.s32 	%r33, %r38, %r19, %r2;
	mul.wide.s32 	%rd47, %r33, 4;
	add.s64 	%rd48, %rd1, %rd47;
	ld.global.f32 	%f58, [%rd48];
	fma.rn.f32 	%f66, %f57, %f58, %f66;
$L__BB0_12:
	mad.lo.s32 	%r34, %r19, %r1, %r2;
	cvta.to.global.u64 	%rd49, %rd6;
	mul.wide.s32 	%rd50, %r34, 4;
	add.s64 	%rd51, %rd49, %rd50;
	st.global.f32 	[%rd51], %f66;
$L__BB0_13:
	ret;

}


// ===== COMPILED SASS (sm_100) =====

	.target	sm_100

	.elftype	@"ET_EXEC"


//--------------------- .note.nv.tkinfo           --------------------------
	.section	.note.nv.tkinfo,"",@"SHT_NOTE"
	.sectionflags	@"SHF_NOTE_NV_TKINFO"
	.tkinfo
        /*0018*/ 	.word	0x00000002
        /*0030*/ 	.string	""
        /*0030*/ 	.string	"ptxas"
        /*0030*/ 	.string	"Cuda compilation tools, release 13.0, V13.0.88"
        /*0030*/ 	.string	"Build cuda_13.0.r13.0/compiler.36424714_0"
        /*0030*/ 	.string	"-arch sm_100 -m 64 "



//--------------------- .note.nv.cuinfo           --------------------------
	.section	.note.nv.cuinfo,"",@"SHT_NOTE"
	.sectionflags	@"SHF_NOTE_NV_CUINFO"
        /*0018*/ 	.short	0x0002
        /*001a*/ 	.short	0x0064
        /*001c*/ 	.short	0x0082
	.zero		2


//--------------------- .nv.info                  --------------------------
	.section	.nv.info,"",@"SHT_CUDA_INFO"
	.align	4


	//----- nvinfo : EIATTR_REGCOUNT
	.align		4
        /*0000*/ 	.byte	0x04, 0x2f
        /*0002*/ 	.short	(.L_1 - .L_0)
	.align		4
.L_0:
        /*0004*/ 	.word	index@(_Z19matrixMultiplyNaivePfS_S_ii)
        /*0008*/ 	.word	0x00000020


	//----- nvinfo : EIATTR_FRAME_SIZE
	.align		4
.L_1:
        /*000c*/ 	.byte	0x04, 0x11
        /*000e*/ 	.short	(.L_3 - .L_2)
	.align		4
.L_2:
        /*0010*/ 	.word	index@(_Z19matrixMultiplyNaivePfS_S_ii)
        /*0014*/ 	.word	0x00000000


	//----- nvinfo : EIATTR_MIN_STACK_SIZE
	.align		4
.L_3:
        /*0018*/ 	.byte	0x04, 0x12
        /*001a*/ 	.short	(.L_5 - .L_4)
	.align		4
.L_4:
        /*001c*/ 	.word	index@(_Z19matrixMultiplyNaivePfS_S_ii)
        /*0020*/ 	.word	0x00000000
.L_5:


//--------------------- .nv.compat                --------------------------
	.section	.nv.compat,"",@"SHT_CUDA_COMPAT_INFO"
	.align	4
        /*0000*/ 	.byte	0x02, 0x09, 0x00, 0x00, 0x02, 0x02, 0x01, 0x00, 0x02, 0x05, 0x05, 0x00, 0x03, 0x07, 0x01, 0x01
        /*0010*/ 	.byte	0x02, 0x03, 0x00, 0x00, 0x02, 0x06, 0x01, 0x00, 0x04, 0x0b, 0x08, 0x00, 0x09, 0x00, 0x00, 0x00
        /*0020*/ 	.byte	0x00, 0x00, 0x00, 0x00


//--------------------- .nv.info._Z19matrixMultiplyNaivePfS_S_ii --------------------------
	.section	.nv.info._Z19matrixMultiplyNaivePfS_S_ii,"",@"SHT_CUDA_INFO"
	.sectionflags	@""
	.align	4


	//----- nvinfo : EIATTR_CUDA_API_VERSION
	.align		4
        /*0000*/ 	.byte	0x04, 0x37
        /*0002*/ 	.short	(.L_7 - .L_6)
.L_6:
        /*0004*/ 	.word	0x00000082


	//----- nvinfo : EIATTR_KPARAM_INFO
	.align		4
.L_7:
        /*0008*/ 	.byte	0x04, 0x17
        /*000a*/ 	.short	(.L_9 - .L_8)
.L_8:
        /*000c*/ 	.word	0x00000000
        /*0010*/ 	.short	0x0004
        /*0012*/ 	.short	0x001c
        /*0014*/ 	.byte	0x00, 0xf0, 0x11, 0x00


	//----- nvinfo : EIATTR_KPARAM_INFO
	.align		4
.L_9:
        /*0018*/ 	.byte	0x04, 0x17
        /*001a*/ 	.short	(.L_11 - .L_10)
.L_10:
        /*001c*/ 	.word	0x00000000
        /*0020*/ 	.short	0x0003
        /*0022*/ 	.short	0x0018
        /*0024*/ 	.byte	0x00, 0xf0, 0x11, 0x00


	//----- nvinfo : EIATTR_KPARAM_INFO
	.align		4
.L_11:
        /*0028*/ 	.byte	0x04, 0x17
        /*002a*/ 	.short	(.L_13 - .L_12)
.L_12:
        /*002c*/ 	.word	0x00000000
        /*0030*/ 	.short	0x0002
        /*0032*/ 	.short	0x0010
        /*0034*/ 	.byte	0x00, 0xf5, 0x21, 0x00


	//----- nvinfo : EIATTR_KPARAM_INFO
	.align		4
.L_13:
        /*0038*/ 	.byte	0x04, 0x17
        /*003a*/ 	.short	(.L_15 - .L_14)
.L_14:
        /*003c*/ 	.word	0x00000000
        /*0040*/ 	.short	0x0001
        /*0042*/ 	.short	0x0008
        /*0044*/ 	.byte	0x00, 0xf5, 0x21, 0x00


	//----- nvinfo : EIATTR_KPARAM_INFO
	.align		4
.L_15:
        /*0048*/ 	.byte	0x04, 0x17
        /*004a*/ 	.short	(.L_17 - .L_16)
.L_16:
        /*004c*/ 	.word	0x00000000
        /*0050*/ 	.short	0x0000
        /*0052*/ 	.short	0x0000
        /*0054*/ 	.byte	0x00, 0xf5, 0x21, 0x00


	//----- nvinfo : EIATTR_SPARSE_MMA_MASK
	.align		4
.L_17:
        /*0058*/ 	.byte	0x03, 0x50
        /*005a*/ 	.short	0x0000


	//----- nvinfo : EIATTR_MAXREG_COUNT
	.align		4
        /*005c*/ 	.byte	0x03, 0x1b
        /*005e*/ 	.short	0x00ff


	//----- nvinfo : EIATTR_MERCURY_ISA_VERSION
	.align		4
        /*0060*/ 	.byte	0x03, 0x5f
        /*0062*/ 	.short	0x0101


	//----- nvinfo : EIATTR_VRC_CTA_INIT_COUNT
	.align		4
        /*0064*/ 	.byte	0x02, 0x4a
	.zero		1
	.zero		1


	//----- nvinfo : EIATTR_EXIT_INSTR_OFFSETS
	.align		4
        /*0068*/ 	.byte	0x04, 0x1c
        /*006a*/ 	.short	(.L_19 - .L_18)


	//   ....[0]....
.L_18:
        /*006c*/ 	.word	0x000000c0


	//   ....[1]....
        /*0070*/ 	.word	0x000008a0


	//----- nvinfo : EIATTR_CBANK_PARAM_SIZE
	.align		4
.L_19:
        /*0074*/ 	.byte	0x03, 0x19
        /*0076*/ 	.short	0x0020


	//----- nvinfo : EIATTR_PARAM_CBANK
	.align		4
        /*0078*/ 	.byte	0x04, 0x0a
        /*007a*/ 	.short	(.L_21 - .L_20)
	.align		4
.L_20:
        /*007c*/ 	.word	index@(.nv.constant0._Z19matrixMultiplyNaivePfS_S_ii)
        /*0080*/ 	.short	0x0380
        /*0082*/ 	.short	0x0020


	//----- nvinfo : EIATTR_SW_WAR
	.align		4
.L_21:
        /*0084*/ 	.byte	0x04, 0x36
        /*0086*/ 	.short	(.L_23 - .L_22)
.L_22:
        /*0088*/ 	.word	0x00000008
.L_23:


//--------------------- .nv.callgraph             --------------------------
	.section	.nv.callgraph,"",@"SHT_CUDA_CALLGRAPH"
	.align	4
	.sectionentsize	8
	.align		4
        /*0000*/ 	.word	0x00000000
	.align		4
        /*0004*/ 	.word	0xffffffff
	.align		4
        /*0008*/ 	.word	0x00000000
	.align		4
        /*000c*/ 	.word	0xfffffffe
	.align		4
        /*0010*/ 	.word	0x00000000
	.align		4
        /*0014*/ 	.word	0xfffffffd
	.align		4
        /*0018*/ 	.word	0x00000000
	.align		4
        /*001c*/ 	.word	0xfffffffc


//--------------------- .text._Z19matrixMultiplyNaivePfS_S_ii --------------------------
	.section	.text._Z19matrixMultiplyNaivePfS_S_ii,"ax",@progbits
	.align	128
        .global         _Z19matrixMultiplyNaivePfS_S_ii
        .type           _Z19matrixMultiplyNaivePfS_S_ii,@function
        .size           _Z19matrixMultiplyNaivePfS_S_ii,(.L_x_5 - _Z19matrixMultiplyNaivePfS_S_ii)
        .other          _Z19matrixMultiplyNaivePfS_S_ii,@"STO_CUDA_ENTRY STV_DEFAULT"
_Z19matrixMultiplyNaivePfS_S_ii:
.text._Z19matrixMultiplyNaivePfS_S_ii:
[----:B------:R-:W-:Y:S01]  /*0000*/  LDC R1, c[0x0][0x37c] ;  /* 0x0000df00ff017b82 */ /* 0x000fe20000000800 */
[----:B------:R-:W0:Y:S07]  /*0010*/  S2R R5, SR_TID.X ;  /* 0x0000000000057919 */ /* 0x000e2e0000002100 */
[----:B------:R-:W1:Y:S01]  /*0020*/  LDC R19, c[0x0][0x364] ;  /* 0x0000d900ff137b82 */ /* 0x000e620000000800 */
[----:B------:R-:W1:Y:S07]  /*0030*/  S2R R4, SR_TID.Y ;  /* 0x0000000000047919 */ /* 0x000e6e0000002200 */
[----:B------:R-:W0:Y:S08]  /*0040*/  S2UR UR5, SR_CTAID.X ;  /* 0x00000000000579c3 */ /* 0x000e300000002500 */
[----:B------:R-:W0:Y:S08]  /*0050*/  LDC R0, c[0x0][0x360] ;  /* 0x0000d800ff007b82 */ /* 0x000e300000000800 */
[----:B------:R-:W1:Y:S08]  /*0060*/  S2UR UR4, SR_CTAID.Y ;  /* 0x00000000000479c3 */ /* 0x000e700000002600 */
[----:B------:R-:W2:Y:S01]  /*0070*/  LDC.64 R2, c[0x0][0x398] ;  /* 0x0000e600ff027b82 */ /* 0x000ea20000000a00 */
[----:B0-----:R-:W-:-:S02]  /*0080*/  IMAD R0, R0, UR5, R5 ;  /* 0x0000000500007c24 */ /* 0x001fc4000f8e0205 */
[----:B-1----:R-:W-:-:S03]  /*0090*/  IMAD R19, R19, UR4, R4 ;  /* 0x0000000413137c24 */ /* 0x002fc6000f8e0204 */
[----:B--2---:R-:W-:-:S04]  /*00a0*/  ISETP.GE.AND P0, PT, R0, R3, PT ;  /* 0x000000030000720c */ /* 0x004fc80003f06270 */
[----:B------:R-:W-:-:S13]  /*00b0*/  ISETP.GE.OR P0, PT, R19, R2, P0 ;  /* 0x000000021300720c */ /* 0x000fda0000706670 */
[----:B------:R-:W-:Y:S05]  /*00c0*/  @P0 EXIT ;  /* 0x000000000000094d */ /* 0x000fea0003800000 */
[C---:B------:R-:W-:Y:S01]  /*00d0*/  ISETP.GE.U32.AND P1, PT, R2.reuse, 0x8, PT ;  /* 0x000000080200780c */ /* 0x040fe20003f26070 */
[----:B------:R-:W0:Y:S01]  /*00e0*/  LDCU.64 UR4, c[0x0][0x358] ;  /* 0x00006b00ff0477ac */ /* 0x000e220008000a00 */
[----:B------:R-:W-:Y:S01]  /*00f0*/  LOP3.LUT R27, R2, 0x7, RZ, 0xc0, !PT ;  /* 0x00000007021b7812 */ /* 0x000fe200078ec0ff */
[----:B------:R-:W-:Y:S02]  /*0100*/  HFMA2 R24, -RZ, RZ, 0, 0 ;  /* 0x00000000ff187431 */ /* 0x000fe400000001ff */
[----:B------:R-:W-:Y:S01]  /*0110*/  IMAD R18, R19, R2, RZ ;  /* 0x0000000213127224 */ /* 0x000fe200078e02ff */
[----:B------:R-:W-:Y:S02]  /*0120*/  MOV R21, RZ ;  /* 0x000000ff00157202 */ /* 0x000fe40000000f00 */
[----:B------:R-:W-:-:S05]  /*0130*/  ISETP.NE.AND P0, PT, R27, RZ, PT ;  /* 0x000000ff1b00720c */ /* 0x000fca0003f05270 */
[----:B------:R-:W-:Y:S08]  /*0140*/  @!P1 BRA `(.L_x_0) ;  /* 0x0000000000c49947 */ /* 0x000ff00003800000 */
[----:B------:R-:W1:Y:S01]  /*0150*/  LDC.64 R4, c[0x0][0x380] ;  /* 0x0000e000ff047b82 */ /* 0x000e620000000a00 */
[----:B------:R-:W-:Y:S02]  /*0160*/  LOP3.LUT R21, R2, 0x7ffffff8, RZ, 0xc0, !PT ;  /* 0x7ffffff802157812 */ /* 0x000fe400078ec0ff */
[----:B------:R-:W-:Y:S02]  /*0170*/  MOV R24, RZ ;  /* 0x000000ff00187202 */ /* 0x000fe40000000f00 */
[----:B------:R-:W-:Y:S02]  /*0180*/  MOV R20, R0 ;  /* 0x0000000000147202 */ /* 0x000fe40000000f00 */
[----:B------:R-:W-:Y:S01]  /*0190*/  IADD3 R22, PT, PT, -R21, RZ, RZ ;  /* 0x000000ff15167210 */ /* 0x000fe20007ffe1ff */
[----:B-1----:R-:W-:-:S03]  /*01a0*/  IMAD.WIDE.U32 R4, R18, 0x4, R4 ;  /* 0x0000000412047825 */ /* 0x002fc600078e0004 */
[----:B------:R-:W-:-:S04]  /*01b0*/  IADD3 R6, P1, PT, R4, 0x10, RZ ;  /* 0x0000001004067810 */ /* 0x000fc80007f3e0ff */
[----:B------:R-:W-:-:S09]  /*01c0*/  IADD3.X R7, PT, PT, RZ, R5, RZ, P1, !PT ;  /* 0x00000005ff077210 */ /* 0x000fd20000ffe4ff */
.L_x_1:
[----:B------:R-:W1:Y:S01]  /*01d0*/  LDC.64 R16, c[0x0][0x388] ;  /* 0x0000e200ff107b82 */ /* 0x000e620000000a00 */
[----:B------:R-:W-:Y:S02]  /*01e0*/  MOV R4, R6 ;  /* 0x0000000600047202 */ /* 0x000fe40000000f00 */
[----:B------:R-:W-:-:S05]  /*01f0*/  MOV R5, R7 ;  /* 0x0000000700057202 */ /* 0x000fca0000000f00 */
[----:B0-----:R-:W2:Y:S04]  /*0200*/  LDG.E R25, desc[UR4][R4.64+-0x10] ;  /* 0xfffff00404197981 */ /* 0x001ea8000c1e1900 */
[----:B------:R-:W3:Y:S04]  /*0210*/  LDG.E R23, desc[UR4][R4.64+-0xc] ;  /* 0xfffff40404177981 */ /* 0x000ee8000c1e1900 */
[----:B------:R-:W4:Y:S04]  /*0220*/  LDG.E R29, desc[UR4][R4.64+-0x8] ;  /* 0xfffff804041d7981 */ /* 0x000f28000c1e1900 */
[----:B------:R-:W5:Y:S01]  /*0230*/  LDG.E R28, desc[UR4][R4.64+-0x4] ;  /* 0xfffffc04041c7981 */ /* 0x000f62000c1e1900 */
[----:B-1----:R-:W-:-:S05]  /*0240*/  IMAD.WIDE R16, R20, 0x4, R16 ;  /* 0x0000000414107825 */ /* 0x002fca00078e0210 */
[----:B------:R0:W2:Y:S01]  /*0250*/  LDG.E R26, desc[UR4][R16.64] ;  /* 0x00000004101a7981 */ /* 0x0000a2000c1e1900 */
[----:B------:R-:W-:-:S04]  /*0260*/  IMAD.WIDE R14, R3, 0x4, R16 ;  /* 0x00000004030e7825 */ /* 0x000fc800078e0210 */
[C---:B------:R-:W-:Y:S02]  /*0270*/  IMAD.WIDE R6, R3.reuse, 0x4, R14 ;  /* 0x0000000403067825 */ /* 0x040fe400078e020e */
[----:B------:R-:W3:Y:S02]  /*0280*/  LDG.E R14, desc[UR4][R14.64] ;  /* 0x000000040e0e7981 */ /* 0x000ee4000c1e1900 */
[C---:B------:R-:W-:Y:S02]  /*0290*/  IMAD.WIDE R10, R3.reuse, 0x4, R6 ;  /* 0x00000004030a7825 */ /* 0x040fe400078e0206 */
[----:B------:R-:W4:Y:S02]  /*02a0*/  LDG.E R6, desc[UR4][R6.64] ;  /* 0x0000000406067981 */ /* 0x000f24000c1e1900 */
[C---:B------:R-:W-:Y:S02]  /*02b0*/  IMAD.WIDE R8, R3.reuse, 0x4, R10 ;  /* 0x0000000403087825 */ /* 0x040fe400078e020a */
[----:B------:R-:W5:Y:S02]  /*02c0*/  LDG.E R10, desc[UR4][R10.64] ;  /* 0x000000040a0a7981 */ /* 0x000f64000c1e1900 */
[----:B------:R-:W-:-:S02]  /*02d0*/  IMAD.WIDE R12, R3, 0x4, R8 ;  /* 0x00000004030c7825 */ /* 0x000fc400078e0208 */
[----:B------:R-:W5:Y:S04]  /*02e0*/  LDG.E R7, desc[UR4][R4.64] ;  /* 0x0000000404077981 */ /* 0x000f68000c1e1900 */
[----:B------:R-:W5:Y:S01]  /*02f0*/  LDG.E R8, desc[UR4][R8.64] ;  /* 0x0000000408087981 */ /* 0x000f62000c1e1900 */
[----:B0-----:R-:W-:-:S03]  /*0300*/  IMAD.WIDE R16, R3, 0x4, R12 ;  /* 0x0000000403107825 */ /* 0x001fc600078e020c */
[----:B------:R-:W5:Y:S04]  /*0310*/  LDG.E R12, desc[UR4][R12.64] ;  /* 0x000000040c0c7981 */ /* 0x000f68000c1e1900 */
[----:B------:R-:W5:Y:S04]  /*0320*/  LDG.E R15, desc[UR4][R16.64] ;  /* 0x00000004100f7981 */ /* 0x000f68000c1e1900 */
[----:B------:R-:W5:Y:S04]  /*0330*/  LDG.E R9, desc[UR4][R4.64+0x4] ;  /* 0x0000040404097981 */ /* 0x000f68000c1e1900 */
[----:B------:R-:W5:Y:S01]  /*0340*/  LDG.E R11, desc[UR4][R4.64+0xc] ;  /* 0x00000c04040b7981 */ /* 0x000f62000c1e1900 */
[----:B--2---:R-:W-:Y:S01]  /*0350*/  FFMA R26, R25, R26, R24 ;  /* 0x0000001a191a7223 */ /* 0x004fe20000000018 */
[----:B------:R-:W-:-:S02]  /*0360*/  IMAD.WIDE R24, R3, 0x4, R16 ;  /* 0x0000000403187825 */ /* 0x000fc400078e0210 */
[----:B------:R-:W2:Y:S04]  /*0370*/  LDG.E R16, desc[UR4][R4.64+0x8] ;  /* 0x0000080404107981 */ /* 0x000ea8000c1e1900 */
[----:B------:R-:W2:Y:S01]  /*0380*/  LDG.E R24, desc[UR4][R24.64] ;  /* 0x0000000418187981 */ /* 0x000ea2000c1e1900 */
[----:B---3--:R-:W-:Y:S01]  /*0390*/  FFMA R14, R23, R14, R26 ;  /* 0x0000000e170e7223 */ /* 0x008fe2000000001a */
[----:B------:R-:W-:-:S03]  /*03a0*/  IADD3 R22, PT, PT, R22, 0x8, RZ ;  /* 0x0000000816167810 */ /* 0x000fc60007ffe0ff */
[----:B----4-:R-:W-:Y:S01]  /*03b0*/  FFMA R29, R29, R6, R14 ;  /* 0x000000061d1d7223 */ /* 0x010fe2000000000e */
[----:B------:R-:W-:-:S03]  /*03c0*/  ISETP.NE.AND P1, PT, R22, RZ, PT ;  /* 0x000000ff1600720c */ /* 0x000fc60003f25270 */
[----:B-----5:R-:W-:Y:S01]  /*03d0*/  FFMA R10, R28, R10, R29 ;  /* 0x0000000a1c0a7223 */ /* 0x020fe2000000001d */
[----:B------:R-:W-:-:S03]  /*03e0*/  IADD3 R6, P2, PT, R4, 0x20, RZ ;  /* 0x0000002004067810 */ /* 0x000fc60007f5e0ff */
[----:B------:R-:W-:Y:S01]  /*03f0*/  FFMA R8, R7, R8, R10 ;  /* 0x0000000807087223 */ /* 0x000fe2000000000a */
[----:B------:R-:W-:Y:S02]  /*0400*/  IADD3.X R7, PT, PT, RZ, R5, RZ, P2, !PT ;  /* 0x00000005ff077210 */ /* 0x000fe400017fe4ff */
[----:B------:R-:W-:Y:S01]  /*0410*/  LEA R20, R3, R20, 0x3 ;  /* 0x0000001403147211 */ /* 0x000fe200078e18ff */
[----:B------:R-:W-:-:S04]  /*0420*/  FFMA R9, R9, R12, R8 ;  /* 0x0000000c09097223 */ /* 0x000fc80000000008 */
[----:B--2---:R-:W-:-:S04]  /*0430*/  FFMA R16, R16, R15, R9 ;  /* 0x0000000f10107223 */ /* 0x004fc80000000009 */
[----:B------:R-:W-:Y:S01]  /*0440*/  FFMA R24, R11, R24, R16 ;  /* 0x000000180b187223 */ /* 0x000fe20000000010 */
[----:B------:R-:W-:Y:S06]  /*0450*/  @P1 BRA `(.L_x_1) ;  /* 0xfffffffc005c1947 */ /* 0x000fec000383ffff */
.L_x_0:
[----:B------:R-:W-:Y:S05]  /*0460*/  @!P0 BRA `(.L_x_2) ;  /* 0x0000000000fc8947 */ /* 0x000fea0003800000 */
[----:B------:R-:W-:Y:S02]  /*0470*/  ISETP.GE.U32.AND P1, PT, R27, 0x4, PT ;  /* 0x000000041b00780c */ /* 0x000fe40003f26070 */
[----:B------:R-:W-:-:S04]  /*0480*/  LOP3.LUT R16, R2, 0x3, RZ, 0xc0, !PT ;  /* 0x0000000302107812 */ /* 0x000fc800078ec0ff */
[----:B------:R-:W-:-:S07]  /*0490*/  ISETP.NE.AND P0, PT, R16, RZ, PT ;  /* 0x000000ff1000720c */ /* 0x000fce0003f05270 */
[----:B------:R-:W-:Y:S06]  /*04a0*/  @!P1 BRA `(.L_x_3) ;  /* 0x00000000006c9947 */ /* 0x000fec0003800000 */
[----:B------:R-:W1:Y:S01]  /*04b0*/  LDC.64 R10, c[0x0][0x388] ;  /* 0x0000e200ff0a7b82 */ /* 0x000e620000000a00 */
[----:B------:R-:W2:Y:S01]  /*04c0*/  LDCU.64 UR6, c[0x0][0x380] ;  /* 0x00007000ff0677ac */ /* 0x000ea20008000a00 */
[----:B------:R-:W-:Y:S01]  /*04d0*/  IMAD R7, R21, R3, R0 ;  /* 0x0000000315077224 */ /* 0x000fe200078e0200 */
[CC--:B------:R-:W-:Y:S02]  /*04e0*/  IADD3 R5, PT, PT, R18.reuse, R21.reuse, RZ ;  /* 0x0000001512057210 */ /* 0x0c0fe40007ffe0ff */
[----:B------:R-:W-:-:S03]  /*04f0*/  IADD3 R6, P1, PT, R18, R21, RZ ;  /* 0x0000001512067210 */ /* 0x000fc60007f3e0ff */
[----:B------:R-:W3:Y:S01]  /*0500*/  LDC.64 R14, c[0x0][0x380] ;  /* 0x0000e000ff0e7b82 */ /* 0x000ee20000000a00 */
[----:B-1----:R-:W-:-:S04]  /*0510*/  IMAD.WIDE R10, R7, 0x4, R10 ;  /* 0x00000004070a7825 */ /* 0x002fc800078e020a */
[----:B------:R-:W-:Y:S02]  /*0520*/  IMAD.WIDE R12, R3, 0x4, R10 ;  /* 0x00000004030c7825 */ /* 0x000fe400078e020a */
[----:B0-----:R-:W4:Y:S02]  /*0530*/  LDG.E R10, desc[UR4][R10.64] ;  /* 0x000000040a0a7981 */ /* 0x001f24000c1e1900 */
[----:B---3--:R-:W-:Y:S01]  /*0540*/  IMAD.WIDE.U32 R14, R5, 0x4, R14 ;  /* 0x00000004050e7825 */ /* 0x008fe200078e000e */
[----:B------:R-:W-:Y:S02]  /*0550*/  IADD3.X R5, PT, PT, RZ, RZ, RZ, P1, !PT ;  /* 0x000000ffff057210 */ /* 0x000fe40000ffe4ff */
[----:B--2---:R-:W-:-:S03]  /*0560*/  LEA R4, P1, R6, UR6, 0x2 ;  /* 0x0000000606047c11 */ /* 0x004fc6000f8210ff */
[----:B------:R-:W4:Y:S01]  /*0570*/  LDG.E R15, desc[UR4][R14.64] ;  /* 0x000000040e0f7981 */ /* 0x000f22000c1e1900 */
[----:B------:R-:W-:Y:S01]  /*0580*/  LEA.HI.X R5, R6, UR7, R5, 0x2, P1 ;  /* 0x0000000706057c11 */ /* 0x000fe200088f1405 */
[C---:B------:R-:W-:Y:S02]  /*0590*/  IMAD.WIDE R6, R3.reuse, 0x4, R12 ;  /* 0x0000000403067825 */ /* 0x040fe400078e020c */
[----:B------:R-:W2:Y:S04]  /*05a0*/  LDG.E R12, desc[UR4][R12.64] ;  /* 0x000000040c0c7981 */ /* 0x000ea8000c1e1900 */
[----:B------:R-:W2:Y:S01]  /*05b0*/  LDG.E R17, desc[UR4][R4.64+0x4] ;  /* 0x0000040404117981 */ /* 0x000ea2000c1e1900 */
[----:B------:R-:W-:-:S03]  /*05c0*/  IMAD.WIDE R8, R3, 0x4, R6 ;  /* 0x0000000403087825 */ /* 0x000fc600078e0206 */
[----:B------:R-:W3:Y:S04]  /*05d0*/  LDG.E R22, desc[UR4][R6.64] ;  /* 0x0000000406167981 */ /* 0x000ee8000c1e1900 */
[----:B------:R-:W3:Y:S04]  /*05e0*/  LDG.E R20, desc[UR4][R4.64+0x8] ;  /* 0x0000080404147981 */ /* 0x000ee8000c1e1900 */
[----:B------:R-:W5:Y:S04]  /*05f0*/  LDG.E R26, desc[UR4][R4.64+0xc] ;  /* 0x00000c04041a7981 */ /* 0x000f68000c1e1900 */
[----:B------:R-:W5:Y:S01]  /*0600*/  LDG.E R8, desc[UR4][R8.64] ;  /* 0x0000000408087981 */ /* 0x000f62000c1e1900 */
[----:B------:R-:W-:Y:S01]  /*0610*/  IADD3 R21, PT, PT, R21, 0x4, RZ ;  /* 0x0000000415157810 */ /* 0x000fe20007ffe0ff */
[----:B----4-:R-:W-:-:S04]  /*0620*/  FFMA R24, R15, R10, R24 ;  /* 0x0000000a0f187223 */ /* 0x010fc80000000018 */
[----:B--2---:R-:W-:-:S04]  /*0630*/  FFMA R17, R17, R12, R24 ;  /* 0x0000000c11117223 */ /* 0x004fc80000000018 */
[----:B---3--:R-:W-:-:S04]  /*0640*/  FFMA R17, R20, R22, R17 ;  /* 0x0000001614117223 */ /* 0x008fc80000000011 */
[----:B-----5:R-:W-:-:S07]  /*0650*/  FFMA R24, R26, R8, R17 ;  /* 0x000000081a187223 */ /* 0x020fce0000000011 */
.L_x_3:
[----:B------:R-:W-:Y:S05]  /*0660*/  @!P0 BRA `(.L_x_2) ;  /* 0x00000000007c8947 */ /* 0x000fea0003800000 */
[----:B------:R-:W-:Y:S01]  /*0670*/  ISETP.NE.AND P1, PT, R16, 0x1, PT ;  /* 0x000000011000780c */ /* 0x000fe20003f25270 */
[----:B------:R-:W1:Y:S01]  /*0680*/  LDC.64 R12, c[0x0][0x380] ;  /* 0x0000e000ff0c7b82 */ /* 0x000e620000000a00 */
[----:B------:R-:W-:-:S04]  /*0690*/  LOP3.LUT R2, R2, 0x1, RZ, 0xc0, !PT ;  /* 0x0000000102027812 */ /* 0x000fc800078ec0ff */
[----:B------:R-:W-:-:S03]  /*06a0*/  ISETP.NE.U32.AND P0, PT, R2, 0x1, PT ;  /* 0x000000010200780c */ /* 0x000fc60003f05070 */
[----:B------:R-:W2:Y:S04]  /*06b0*/  LDC.64 R10, c[0x0][0x388] ;  /* 0x0000e200ff0a7b82 */ /* 0x000ea80000000a00 */
[CC--:B------:R-:W-:Y:S02]  /*06c0*/  @P1 IADD3 R15, PT, PT, R18.reuse, R21.reuse, RZ ;  /* 0x00000015120f1210 */ /* 0x0c0fe40007ffe0ff */
[----:B------:R-:W-:Y:S02]  /*06d0*/  @P1 IADD3 R2, P2, PT, R18, R21, RZ ;  /* 0x0000001512021210 */ /* 0x000fe40007f5e0ff */
[----:B------:R-:W3:Y:S02]  /*06e0*/  @P1 LDC.64 R8, c[0x0][0x380] ;  /* 0x0000e000ff081b82 */ /* 0x000ee40000000a00 */
[----:B------:R-:W-:-:S06]  /*06f0*/  @P1 IADD3.X R14, PT, PT, RZ, RZ, RZ, P2, !PT ;  /* 0x000000ffff0e1210 */ /* 0x000fcc00017fe4ff */
[----:B------:R-:W4:Y:S01]  /*0700*/  LDC.64 R6, c[0x0][0x380] ;  /* 0x0000e000ff067b82 */ /* 0x000f220000000a00 */
[----:B-1----:R-:W-:-:S04]  /*0710*/  @P1 IMAD.WIDE.U32 R12, R15, 0x4, R12 ;  /* 0x000000040f0c1825 */ /* 0x002fc800078e000c */
[C---:B------:R-:W-:Y:S01]  /*0720*/  @P1 IMAD R15, R21.reuse, R3, R0 ;  /* 0x00000003150f1224 */ /* 0x040fe200078e0200 */
[----:B------:R-:W-:Y:S01]  /*0730*/  @P1 IADD3 R21, PT, PT, R21, 0x2, RZ ;  /* 0x0000000215151810 */ /* 0x000fe20007ffe0ff */
[----:B0-----:R-:W5:Y:S01]  /*0740*/  @P1 LDG.E R13, desc[UR4][R12.64] ;  /* 0x000000040c0d1981 */ /* 0x001f62000c1e1900 */
[----:B------:R-:W0:Y:S01]  /*0750*/  LDC.64 R4, c[0x0][0x388] ;  /* 0x0000e200ff047b82 */ /* 0x000e220000000a00 */
[----:B--2---:R-:W-:Y:S01]  /*0760*/  @P1 IMAD.WIDE R10, R15, 0x4, R10 ;  /* 0x000000040f0a1825 */ /* 0x004fe200078e020a */
[----:B------:R-:W-:Y:S02]  /*0770*/  @!P0 IADD3 R17, PT, PT, R18, R21, RZ ;  /* 0x0000001512118210 */ /* 0x000fe40007ffe0ff */
[----:B---3--:R-:W-:Y:S01]  /*0780*/  @P1 LEA R8, P2, R2, R8, 0x2 ;  /* 0x0000000802081211 */ /* 0x008fe200078410ff */
[----:B------:R-:W-:-:S03]  /*0790*/  @!P0 IMAD R21, R21, R3, R0 ;  /* 0x0000000315158224 */ /* 0x000fc600078e0200 */
[----:B------:R-:W-:Y:S01]  /*07a0*/  @P1 LEA.HI.X R9, R2, R9, R14, 0x2, P2 ;  /* 0x0000000902091211 */ /* 0x000fe200010f140e */
[----:B------:R-:W-:Y:S01]  /*07b0*/  @P1 IMAD.WIDE R14, R3, 0x4, R10 ;  /* 0x00000004030e1825 */ /* 0x000fe200078e020a */
[----:B------:R-:W5:Y:S03]  /*07c0*/  @P1 LDG.E R2, desc[UR4][R10.64] ;  /* 0x000000040a021981 */ /* 0x000f66000c1e1900 */
[----:B----4-:R-:W-:Y:S01]  /*07d0*/  @!P0 IMAD.WIDE.U32 R6, R17, 0x4, R6 ;  /* 0x0000000411068825 */ /* 0x010fe200078e0006 */
[----:B------:R-:W2:Y:S04]  /*07e0*/  @P1 LDG.E R9, desc[UR4][R8.64+0x4] ;  /* 0x0000040408091981 */ /* 0x000ea8000c1e1900 */
[----:B------:R-:W2:Y:S01]  /*07f0*/  @P1 LDG.E R14, desc[UR4][R14.64] ;  /* 0x000000040e0e1981 */ /* 0x000ea2000c1e1900 */
[----:B0-----:R-:W-:-:S03]  /*0800*/  @!P0 IMAD.WIDE R4, R21, 0x4, R4 ;  /* 0x0000000415048825 */ /* 0x001fc600078e0204 */
[----:B------:R-:W3:Y:S04]  /*0810*/  @!P0 LDG.E R7, desc[UR4][R6.64] ;  /* 0x0000000406078981 */ /* 0x000ee8000c1e1900 */
[----:B------:R-:W3:Y:S01]  /*0820*/  @!P0 LDG.E R4, desc[UR4][R4.64] ;  /* 0x0000000404048981 */ /* 0x000ee2000c1e1900 */
[----:B-----5:R-:W-:-:S04]  /*0830*/  @P1 FFMA R2, R13, R2, R24 ;  /* 0x000000020d021223 */ /* 0x020fc80000000018 */
[----:B--2---:R-:W-:-:S04]  /*0840*/  @P1 FFMA R24, R9, R14, R2 ;  /* 0x0000000e09181223 */ /* 0x004fc80000000002 */
[----:B---3--:R-:W-:-:S07]  /*0850*/  @!P0 FFMA R24, R7, R4, R24 ;  /* 0x0000000407188223 */ /* 0x008fce0000000018 */
.L_x_2:
[----:B------:R-:W1:Y:S01]  /*0860*/  LDC.64 R4, c[0x0][0x390] ;  /* 0x0000e400ff047b82 */ /* 0x000e620000000a00 */
[----:B------:R-:W-:-:S04]  /*0870*/  IMAD R3, R19, R3, R0 ;  /* 0x0000000313037224 */ /* 0x000fc800078e0200 */
[----:B-1----:R-:W-:-:S05]  /*0880*/  IMAD.WIDE R2, R3, 0x4, R4 ;  /* 0x0000000403027825 */ /* 0x002fca00078e0204 */
[----:B0-----:R-:W-:Y:S01]  /*0890*/  STG.E desc[UR4][R2.64], R24 ;  /* 0x0000001802007986 */ /* 0x001fe2000c101904 */
[----:B------:R-:W-:Y:S05]  /*08a0*/  EXIT ;  /* 0x000000000000794d */ /* 0x000fea0003800000 */
.L_x_4:
[----:B------:R-:W-:-:S00]  /*08b0*/  BRA `(.L_x_4) ;  /* 0xfffffffc00fc7947 */ /* 0x000fc0000383ffff */
[----:B------:R-:W-:-:S00]  /*08c0*/  NOP ;  /* 0x0000000000007918 */ /* 0x000fc00000000000 */
        /* <DEDUP_REMOVED lines=11> */
.L_x_5:


//--------------------- .nv.shared.reserved.0     --------------------------
	.section	.nv.shared.reserved.0,"aw",@nobits
	.weak		__nv_reservedSMEM_offset_0_alias
	.size		__nv_reservedSMEM_offset_0_alias, 0, 64
	.other		__nv_reservedSMEM_offset_0_alias,@"STO_CUDA_RESERVED_SHARED STV_DEFAULT"
__nv_reservedSMEM_offset_0_alias:
	.zero		0
	.zero		64


//--------------------- .nv.constant0._Z19matrixMultiplyNaivePfS_S_ii --------------------------
	.section	.nv.constant0._Z19matrixMultiplyNaivePfS_S_ii,"a",@progbits
	.sectionflags	@""
	.align	4
.nv.constant0._Z19matrixMultiplyNaivePfS_S_ii:
	.zero		928


//--------------------- SYMBOLS --------------------------

	.type		.nv.reservedSmem.offset0,@object
	.size		.nv.reservedSmem.offset0,0x4
